	.headerflags	@"EF_CUDA_TEXMODE_UNIFIED EF_CUDA_64BIT_ADDRESS EF_CUDA_ACCELERATORS EF_CUDA_SM90 EF_CUDA_VIRTUAL_SM(EF_CUDA_SM90)"
	.elftype	@"ET_EXEC"


//--------------------- .nv.info                  --------------------------
	.section	.nv.info,"",@"SHT_CUDA_INFO"
	.align	4


	//----- nvinfo : EIATTR_REGCOUNT
	.align		4
        /*0000*/ 	.byte	0x04, 0x2f
        /*0002*/ 	.short	(.L_1 - .L_0)
	.align		4
.L_0:
        /*0004*/ 	.word	index@(triton_poi_fused__unsafe_index_add_mul_sub_19)
        /*0008*/ 	.word	0x0000001a


	//----- nvinfo : EIATTR_MIN_STACK_SIZE
	.align		4
.L_1:
        /*000c*/ 	.byte	0x04, 0x12
        /*000e*/ 	.short	(.L_3 - .L_2)
	.align		4
.L_2:
        /*0010*/ 	.word	index@(triton_poi_fused__unsafe_index_add_mul_sub_19)
        /*0014*/ 	.word	0x00000000


	//----- nvinfo : EIATTR_FRAME_SIZE
	.align		4
.L_3:
        /*0018*/ 	.byte	0x04, 0x11
        /*001a*/ 	.short	(.L_5 - .L_4)
	.align		4
.L_4:
        /*001c*/ 	.word	index@(triton_poi_fused__unsafe_index_add_mul_sub_19)
        /*0020*/ 	.word	0x00000000


	//----- nvinfo : EIATTR_MIN_STACK_SIZE
	.align		4
.L_5:
        /*0024*/ 	.byte	0x04, 0x12
        /*0026*/ 	.short	(.L_7 - .L_6)
	.align		4
.L_6:
        /*0028*/ 	.word	index@(triton_poi_fused__unsafe_index_add_mul_sub_19)
        /*002c*/ 	.word	0x00000000
.L_7:


//--------------------- .nv.info.triton_poi_fused__unsafe_index_add_mul_sub_19 --------------------------
	.section	.nv.info.triton_poi_fused__unsafe_index_add_mul_sub_19,"",@"SHT_CUDA_INFO"
	.sectionflags	@""
	.align	4


	//----- nvinfo : EIATTR_CUDA_API_VERSION
	.align		4
        /*0000*/ 	.byte	0x04, 0x37
        /*0002*/ 	.short	(.L_9 - .L_8)
.L_8:
        /*0004*/ 	.word	0x0000007c


	//----- nvinfo : EIATTR_KPARAM_INFO
	.align		4
.L_9:
        /*0008*/ 	.byte	0x04, 0x17
        /*000a*/ 	.short	(.L_11 - .L_10)
.L_10:
        /*000c*/ 	.word	0x00000000
        /*0010*/ 	.short	0x0006
        /*0012*/ 	.short	0x0030
        /*0014*/ 	.byte	0x00, 0xf0, 0x11, 0x00


	//----- nvinfo : EIATTR_KPARAM_INFO
	.align		4
.L_11:
        /*0018*/ 	.byte	0x04, 0x17
        /*001a*/ 	.short	(.L_13 - .L_12)
.L_12:
        /*001c*/ 	.word	0x00000000
        /*0020*/ 	.short	0x0005
        /*0022*/ 	.short	0x0028
        /*0024*/ 	.byte	0x00, 0xf4, 0x21, 0x00


	//----- nvinfo : EIATTR_KPARAM_INFO
	.align		4
.L_13:
        /*0028*/ 	.byte	0x04, 0x17
        /*002a*/ 	.short	(.L_15 - .L_14)
.L_14:
        /*002c*/ 	.word	0x00000000
        /*0030*/ 	.short	0x0004
        /*0032*/ 	.short	0x0020
        /*0034*/ 	.byte	0x00, 0xf4, 0x21, 0x00


	//----- nvinfo : EIATTR_KPARAM_INFO
	.align		4
.L_15:
        /*0038*/ 	.byte	0x04, 0x17
        /*003a*/ 	.short	(.L_17 - .L_16)
.L_16:
        /*003c*/ 	.word	0x00000000
        /*0040*/ 	.short	0x0003
        /*0042*/ 	.short	0x0018
        /*0044*/ 	.byte	0x00, 0xf4, 0x21, 0x00


	//----- nvinfo : EIATTR_KPARAM_INFO
	.align		4
.L_17:
        /*0048*/ 	.byte	0x04, 0x17
        /*004a*/ 	.short	(.L_19 - .L_18)
.L_18:
        /*004c*/ 	.word	0x00000000
        /*0050*/ 	.short	0x0002
        /*0052*/ 	.short	0x0010
        /*0054*/ 	.byte	0x00, 0xf4, 0x21, 0x00


	//----- nvinfo : EIATTR_KPARAM_INFO
	.align		4
.L_19:
        /*0058*/ 	.byte	0x04, 0x17
        /*005a*/ 	.short	(.L_21 - .L_20)
.L_20:
        /*005c*/ 	.word	0x00000000
        /*0060*/ 	.short	0x0001
        /*0062*/ 	.short	0x0008
        /*0064*/ 	.byte	0x00, 0xf4, 0x21, 0x00


	//----- nvinfo : EIATTR_KPARAM_INFO
	.align		4
.L_21:
        /*0068*/ 	.byte	0x04, 0x17
        /*006a*/ 	.short	(.L_23 - .L_22)
.L_22:
        /*006c*/ 	.word	0x00000000
        /*0070*/ 	.short	0x0000
        /*0072*/ 	.short	0x0000
        /*0074*/ 	.byte	0x00, 0xf4, 0x21, 0x00


	//----- nvinfo : EIATTR_SPARSE_MMA_MASK
	.align		4
.L_23:
        /*0078*/ 	.byte	0x03, 0x50
        /*007a*/ 	.short	0x0000


	//----- nvinfo : EIATTR_MAXREG_COUNT
	.align		4
        /*007c*/ 	.byte	0x03, 0x1b
        /*007e*/ 	.short	0x00ff


	//----- nvinfo : EIATTR_EXIT_INSTR_OFFSETS
	.align		4
        /*0080*/ 	.byte	0x04, 0x1c
        /*0082*/ 	.short	(.L_25 - .L_24)


	//   ....[0]....
.L_24:
        /*0084*/ 	.word	0x00000740


	//   ....[1]....
        /*0088*/ 	.word	0x00000760


	//----- nvinfo : EIATTR_REQNTID
	.align		4
.L_25:
        /*008c*/ 	.byte	0x04, 0x10
        /*008e*/ 	.short	(.L_27 - .L_26)
.L_26:
        /*0090*/ 	.word	0x00000080
        /*0094*/ 	.word	0x00000001
        /*0098*/ 	.word	0x00000001


	//----- nvinfo : EIATTR_CBANK_PARAM_SIZE
	.align		4
.L_27:
        /*009c*/ 	.byte	0x03, 0x19
        /*009e*/ 	.short	0x0034


	//----- nvinfo : EIATTR_PARAM_CBANK
	.align		4
        /*00a0*/ 	.byte	0x04, 0x0a
        /*00a2*/ 	.short	(.L_29 - .L_28)
	.align		4
.L_28:
        /*00a4*/ 	.word	index@(.nv.constant0.triton_poi_fused__unsafe_index_add_mul_sub_19)
        /*00a8*/ 	.short	0x0210
        /*00aa*/ 	.short	0x0034


	//----- nvinfo : EIATTR_SW_WAR
	.align		4
.L_29:
        /*00ac*/ 	.byte	0x04, 0x36
        /*00ae*/ 	.short	(.L_31 - .L_30)
.L_30:
        /*00b0*/ 	.word	0x00000008
.L_31:


//--------------------- .nv.callgraph             --------------------------
	.section	.nv.callgraph,"",@"SHT_CUDA_CALLGRAPH"
	.align	4
	.sectionentsize	8
	.align		4
        /*0000*/ 	.word	0x00000000
	.align		4
        /*0004*/ 	.word	0xffffffff
	.align		4
        /*0008*/ 	.word	0x00000000
	.align		4
        /*000c*/ 	.word	0xfffffffe
	.align		4
        /*0010*/ 	.word	0x00000000
	.align		4
        /*0014*/ 	.word	0xfffffffd
	.align		4
        /*0018*/ 	.word	0x00000000
	.align		4
        /*001c*/ 	.word	0xfffffffc


//--------------------- .text.triton_poi_fused__unsafe_index_add_mul_sub_19 --------------------------
	.section	.text.triton_poi_fused__unsafe_index_add_mul_sub_19,"ax",@progbits
	.align	128
        .global         triton_poi_fused__unsafe_index_add_mul_sub_19
        .type           triton_poi_fused__unsafe_index_add_mul_sub_19,@function
        .size           triton_poi_fused__unsafe_index_add_mul_sub_19,(.L_x_1 - triton_poi_fused__unsafe_index_add_mul_sub_19)
        .other          triton_poi_fused__unsafe_index_add_mul_sub_19,@"STO_CUDA_ENTRY STV_DEFAULT"
triton_poi_fused__unsafe_index_add_mul_sub_19:
.text.triton_poi_fused__unsafe_index_add_mul_sub_19:
[----:B------:R-:W0:Y:S02]  /*0000*/  LDC R1, c[0x0][0x28] ;  /* 0x00000a00ff017b82 */ /* 0x000e240000000800 */
[----:B------:R-:W1:Y:S01]  /*0010*/  S2R R0, SR_TID.X ;  /* 0x0000000000007919 */ /* 0x000e620000002100 */
[----:B------:R-:W2:Y:S01]  /*0020*/  LDC.64 R14, c[0x0][0x218] ;  /* 0x00008600ff0e7b82 */ /* 0x000ea20000000a00 */
[----:B------:R-:W-:Y:S02]  /*0030*/  CS2R R16, SRZ ;  /* 0x0000000000107805 */ /* 0x000fe4000001ff00 */
[----:B------:R-:W-:Y:S01]  /*0040*/  CS2R R18, SRZ ;  /* 0x0000000000127805 */ /* 0x000fe2000001ff00 */
[----:B------:R-:W3:Y:S01]  /*0050*/  S2R R3, SR_CTAID.X ;  /* 0x0000000000037919 */ /* 0x000ee20000002500 */
[----:B------:R-:W-:-:S03]  /*0060*/  ULDC.64 UR4, c[0x0][0x208] ;  /* 0x0000820000047ab9 */ /* 0x000fc60000000a00 */
[----:B------:R-:W4:Y:S01]  /*0070*/  LDC.64 R8, c[0x0][0x228] ;  /* 0x00008a00ff087b82 */ /* 0x000f220000000a00 */
[----:B------:R-:W-:Y:S01]  /*0080*/  CS2R R12, SRZ ;  /* 0x00000000000c7805 */ /* 0x000fe2000001ff00 */
[----:B------:R-:W-:Y:S01]  /*0090*/  ULDC.64 UR6, c[0x0][0x220] ;  /* 0x0000880000067ab9 */ /* 0x000fe20000000a00 */
[----:B-1----:R-:W-:-:S05]  /*00a0*/  IMAD.SHL.U32 R0, R0, 0x2, RZ ;  /* 0x0000000200007824 */ /* 0x002fca00078e00ff */
[----:B------:R-:W-:-:S05]  /*00b0*/  LOP3.LUT R0, R0, 0xfe, RZ, 0xc0, !PT ;  /* 0x000000fe00007812 */ /* 0x000fca00078ec0ff */
[----:B---3--:R-:W-:-:S05]  /*00c0*/  IMAD R2, R3, 0x100, R0 ;  /* 0x0000010003027824 */ /* 0x008fca00078e0200 */
[----:B------:R-:W-:Y:S02]  /*00d0*/  SHF.R.S32.HI R5, RZ, 0x1f, R2 ;  /* 0x0000001fff057819 */ /* 0x000fe40000011402 */
[----:B------:R-:W-:Y:S02]  /*00e0*/  ISETP.GE.AND P0, PT, R2, 0x100, PT ;  /* 0x000001000200780c */ /* 0x000fe40003f06270 */
[----:B------:R-:W-:Y:S02]  /*00f0*/  LEA.HI R6, R5, R2, RZ, 0x2 ;  /* 0x0000000205067211 */ /* 0x000fe400078f10ff */
[----:B------:R-:W1:Y:S02]  /*0100*/  LDC.64 R4, c[0x0][0x210] ;  /* 0x00008400ff047b82 */ /* 0x000e640000000a00 */
[----:B------:R-:W-:Y:S02]  /*0110*/  LOP3.LUT R7, R6, 0xfffffffc, RZ, 0xc0, !PT ;  /* 0xfffffffc06077812 */ /* 0x000fe400078ec0ff */
[----:B------:R-:W-:-:S03]  /*0120*/  SHF.R.S32.HI R6, RZ, 0x2, R6 ;  /* 0x00000002ff067819 */ /* 0x000fc60000011406 */
[----:B------:R-:W-:Y:S01]  /*0130*/  IMAD.IADD R0, R2, 0x1, -R7 ;  /* 0x0000000102007824 */ /* 0x000fe200078e0a07 */
[----:B------:R-:W-:-:S03]  /*0140*/  LEA.HI R7, R6, R6, RZ, 0x2 ;  /* 0x0000000606077211 */ /* 0x000fc600078f10ff */
[----:B--2---:R-:W-:Y:S01]  /*0150*/  IMAD.WIDE R14, R0, 0x8, R14 ;  /* 0x00000008000e7825 */ /* 0x004fe200078e020e */
[----:B------:R-:W-:-:S04]  /*0160*/  LOP3.LUT R7, R7, 0xfffffffc, RZ, 0xc0, !PT ;  /* 0xfffffffc07077812 */ /* 0x000fc800078ec0ff */
[----:B------:R-:W2:Y:S01]  /*0170*/  @!P0 LDG.E.EL.128 R16, desc[UR4][R14.64] ;  /* 0x000000040e108981 */ /* 0x000ea2000c2e1d00 */
[----:B------:R-:W-:Y:S02]  /*0180*/  IMAD.IADD R7, R6, 0x1, -R7 ;  /* 0x0000000106077824 */ /* 0x000fe400078e0a07 */
[----:B----4-:R-:W-:-:S04]  /*0190*/  IMAD.WIDE R20, R0, 0x8, R8 ;  /* 0x0000000800147825 */ /* 0x010fc800078e0208 */
[----:B-1----:R-:W-:Y:S01]  /*01a0*/  IMAD.WIDE R10, R7, 0x8, R4 ;  /* 0x00000008070a7825 */ /* 0x002fe200078e0204 */
[----:B------:R-:W-:Y:S02]  /*01b0*/  CS2R R4, SRZ ;  /* 0x0000000000047805 */ /* 0x000fe4000001ff00 */
[----:B------:R-:W-:Y:S02]  /*01c0*/  CS2R R6, SRZ ;  /* 0x0000000000067805 */ /* 0x000fe4000001ff00 */
[----:B------:R1:W3:Y:S04]  /*01d0*/  @!P0 LDG.E.EL.64 R12, desc[UR4][R10.64] ;  /* 0x000000040a0c8981 */ /* 0x0002e8000c2e1b00 */
[----:B------:R4:W5:Y:S01]  /*01e0*/  @!P0 LDG.E.EL.128 R4, desc[UR4][R20.64] ;  /* 0x0000000414048981 */ /* 0x000962000c2e1d00 */
[----:B------:R-:W-:-:S04]  /*01f0*/  SHF.R.S32.HI R9, RZ, 0x17, R3 ;  /* 0x00000017ff097819 */ /* 0x000fc80000011403 */
[----:B------:R-:W-:-:S04]  /*0200*/  SGXT R9, R9, 0x1 ;  /* 0x000000010909781a */ /* 0x000fc80000000200 */
[----:B------:R-:W-:-:S04]  /*0210*/  LEA.HI R3, R9, R2, RZ, 0x4 ;  /* 0x0000000209037211 */ /* 0x000fc800078f20ff */
[----:B------:R-:W-:-:S04]  /*0220*/  SHF.R.S32.HI R3, RZ, 0x4, R3 ;  /* 0x00000004ff037819 */ /* 0x000fc80000011403 */
[----:B------:R-:W-:-:S04]  /*0230*/  LEA.HI R8, R3, R3, RZ, 0x2 ;  /* 0x0000000303087211 */ /* 0x000fc800078f10ff */
[----:B------:R-:W-:-:S05]  /*0240*/  LOP3.LUT R8, R8, 0xfffffffc, RZ, 0xc0, !PT ;  /* 0xfffffffc08087812 */ /* 0x000fca00078ec0ff */
[----:B------:R-:W-:Y:S02]  /*0250*/  IMAD.IADD R8, R3, 0x1, -R8 ;  /* 0x0000000103087824 */ /* 0x000fe400078e0a08 */
[C---:B--2---:R-:W-:Y:S01]  /*0260*/  IMAD.SHL.U32 R22, R16.reuse, 0x4, RZ ;  /* 0x0000000410167824 */ /* 0x044fe200078e00ff */
[----:B------:R-:W-:Y:S01]  /*0270*/  SHF.L.U64.HI R23, R16, 0x2, R17 ;  /* 0x0000000210177819 */ /* 0x000fe20000010211 */
[C---:B-1----:R-:W-:Y:S01]  /*0280*/  IMAD.SHL.U32 R10, R18.reuse, 0x4, RZ ;  /* 0x00000004120a7824 */ /* 0x042fe200078e00ff */
[----:B------:R-:W-:Y:S02]  /*0290*/  SHF.L.U64.HI R11, R18, 0x2, R19 ;  /* 0x00000002120b7819 */ /* 0x000fe40000010213 */
[----:B------:R-:W-:Y:S02]  /*02a0*/  IADD3 R15, P3, R22, 0x18, RZ ;  /* 0x00000018160f7810 */ /* 0x000fe40007f7e0ff */
[----:B------:R-:W-:Y:S02]  /*02b0*/  IADD3 R3, P4, R10, 0x18, RZ ;  /* 0x000000180a037810 */ /* 0x000fe40007f9e0ff */
[----:B------:R-:W-:Y:S01]  /*02c0*/  ISETP.GE.AND P2, PT, R19, RZ, PT ;  /* 0x000000ff1300720c */ /* 0x000fe20003f46270 */
[----:B------:R-:W-:Y:S01]  /*02d0*/  IMAD.X R18, RZ, RZ, R23, P3 ;  /* 0x000000ffff127224 */ /* 0x000fe200018e0617 */
[----:B------:R-:W-:Y:S01]  /*02e0*/  ISETP.GE.AND P1, PT, R17, RZ, PT ;  /* 0x000000ff1100720c */ /* 0x000fe20003f26270 */
[----:B------:R-:W-:Y:S01]  /*02f0*/  IMAD.X R14, RZ, RZ, R11, P4 ;  /* 0x000000ffff0e7224 */ /* 0x000fe200020e060b */
[----:B------:R-:W-:-:S02]  /*0300*/  SEL R3, R3, R10, !P2 ;  /* 0x0000000a03037207 */ /* 0x000fc40005000000 */
[----:B------:R-:W-:Y:S02]  /*0310*/  SEL R15, R15, R22, !P1 ;  /* 0x000000160f0f7207 */ /* 0x000fe40004800000 */
[----:B------:R-:W-:Y:S02]  /*0320*/  SEL R18, R18, R23, !P1 ;  /* 0x0000001712127207 */ /* 0x000fe40004800000 */
[----:B------:R-:W-:Y:S02]  /*0330*/  SEL R14, R14, R11, !P2 ;  /* 0x0000000b0e0e7207 */ /* 0x000fe40005000000 */
[----:B------:R-:W-:Y:S02]  /*0340*/  LEA R10, P4, R3, UR6, 0x2 ;  /* 0x00000006030a7c11 */ /* 0x000fe4000f8810ff */
[----:B---3--:R-:W-:Y:S02]  /*0350*/  IADD3 R19, P2, R12, 0x6, RZ ;  /* 0x000000060c137810 */ /* 0x008fe40007f5e0ff */
[----:B------:R-:W-:-:S02]  /*0360*/  ISETP.GE.AND P1, PT, R13, RZ, PT ;  /* 0x000000ff0d00720c */ /* 0x000fc40003f26270 */
[----:B------:R-:W-:Y:S01]  /*0370*/  LEA.HI.X R11, R3, UR7, R14, 0x2, P4 ;  /* 0x00000007030b7c11 */ /* 0x000fe2000a0f140e */
[----:B----4-:R-:W-:Y:S01]  /*0380*/  IMAD.X R21, RZ, RZ, R13, P2 ;  /* 0x000000ffff157224 */ /* 0x010fe200010e060d */
[----:B------:R-:W-:Y:S01]  /*0390*/  SEL R3, R19, R12, !P1 ;  /* 0x0000000c13037207 */ /* 0x000fe20004800000 */
[----:B-----5:R-:W-:Y:S01]  /*03a0*/  IMAD.SHL.U32 R19, R4, 0x4, RZ ;  /* 0x0000000404137824 */ /* 0x020fe200078e00ff */
[C---:B------:R-:W-:Y:S01]  /*03b0*/  LEA R16, P3, R15.reuse, UR6, 0x2 ;  /* 0x000000060f107c11 */ /* 0x040fe2000f8610ff */
[----:B------:R-:W-:Y:S01]  /*03c0*/  IMAD.SHL.U32 R12, R6, 0x4, RZ ;  /* 0x00000004060c7824 */ /* 0x000fe200078e00ff */
[----:B------:R-:W-:Y:S01]  /*03d0*/  SHF.L.U64.HI R14, R4, 0x2, R5 ;  /* 0x00000002040e7819 */ /* 0x000fe20000010205 */
[----:B------:R-:W-:Y:S01]  /*03e0*/  IMAD.WIDE R10, R8, 0x4, R10 ;  /* 0x00000004080a7825 */ /* 0x000fe200078e020a */
[----:B------:R-:W-:Y:S02]  /*03f0*/  LEA.HI.X R17, R15, UR7, R18, 0x2, P3 ;  /* 0x000000070f117c11 */ /* 0x000fe400098f1412 */
[----:B------:R-:W-:-:S02]  /*0400*/  IADD3 R4, P3, R19, 0x18, RZ ;  /* 0x0000001813047810 */ /* 0x000fc40007f7e0ff */
[----:B------:R-:W-:Y:S02]  /*0410*/  SEL R18, R21, R13, !P1 ;  /* 0x0000000d15127207 */ /* 0x000fe40004800000 */
[----:B------:R-:W-:Y:S01]  /*0420*/  ISETP.GE.AND P1, PT, R5, RZ, PT ;  /* 0x000000ff0500720c */ /* 0x000fe20003f26270 */
[----:B------:R-:W-:Y:S01]  /*0430*/  IMAD.X R5, RZ, RZ, R14, P3 ;  /* 0x000000ffff057224 */ /* 0x000fe200018e060e */
[----:B------:R-:W-:Y:S02]  /*0440*/  SHF.L.U64.HI R15, R6, 0x2, R7 ;  /* 0x00000002060f7819 */ /* 0x000fe40000010207 */
[----:B------:R-:W-:Y:S02]  /*0450*/  IADD3 R13, P4, R12, 0x18, RZ ;  /* 0x000000180c0d7810 */ /* 0x000fe40007f9e0ff */
[----:B------:R-:W-:Y:S02]  /*0460*/  SEL R4, R4, R19, !P1 ;  /* 0x0000001304047207 */ /* 0x000fe40004800000 */
[----:B------:R-:W-:Y:S01]  /*0470*/  ISETP.GE.AND P2, PT, R7, RZ, PT ;  /* 0x000000ff0700720c */ /* 0x000fe20003f46270 */
[----:B------:R-:W-:Y:S01]  /*0480*/  IMAD.X R20, RZ, RZ, R15, P4 ;  /* 0x000000ffff147224 */ /* 0x000fe200020e060f */
[----:B------:R-:W-:Y:S01]  /*0490*/  SEL R5, R5, R14, !P1 ;  /* 0x0000000e05057207 */ /* 0x000fe20004800000 */
[----:B------:R-:W-:Y:S01]  /*04a0*/  IMAD.WIDE R6, R8, 0x4, R16 ;  /* 0x0000000408067825 */ /* 0x000fe200078e0210 */
[----:B------:R-:W-:-:S02]  /*04b0*/  LEA R14, P1, R4, UR6, 0x2 ;  /* 0x00000006040e7c11 */ /* 0x000fc4000f8210ff */
[----:B------:R-:W-:Y:S02]  /*04c0*/  SEL R13, R13, R12, !P2 ;  /* 0x0000000c0d0d7207 */ /* 0x000fe40005000000 */
[----:B------:R-:W-:Y:S01]  /*04d0*/  SEL R20, R20, R15, !P2 ;  /* 0x0000000f14147207 */ /* 0x000fe20005000000 */
[----:B------:R-:W-:Y:S01]  /*04e0*/  IMAD.WIDE.U32 R6, R3, 0x60, R6 ;  /* 0x0000006003067825 */ /* 0x000fe200078e0006 */
[----:B------:R-:W-:Y:S02]  /*04f0*/  LEA.HI.X R15, R4, UR7, R5, 0x2, P1 ;  /* 0x00000007040f7c11 */ /* 0x000fe400088f1405 */
[----:B------:R-:W1:Y:S01]  /*0500*/  LDC.64 R4, c[0x0][0x230] ;  /* 0x00008c00ff047b82 */ /* 0x000e620000000a00 */
[----:B------:R-:W-:Y:S02]  /*0510*/  LEA R12, P2, R13, UR6, 0x2 ;  /* 0x000000060d0c7c11 */ /* 0x000fe4000f8410ff */
[----:B------:R-:W-:Y:S01]  /*0520*/  LEA.HI R16, R9, R2, RZ, 0x6 ;  /* 0x0000000209107211 */ /* 0x000fe200078f30ff */
[----:B------:R-:W-:Y:S01]  /*0530*/  IMAD R9, R18, 0x60, RZ ;  /* 0x0000006012097824 */ /* 0x000fe200078e02ff */
[----:B------:R-:W-:-:S02]  /*0540*/  LEA.HI.X R13, R13, UR7, R20, 0x2, P2 ;  /* 0x000000070d0d7c11 */ /* 0x000fc400090f1414 */
[----:B------:R-:W-:Y:S01]  /*0550*/  SHF.R.S32.HI R20, RZ, 0x6, R16 ;  /* 0x00000006ff147819 */ /* 0x000fe20000011410 */
[----:B------:R-:W-:-:S04]  /*0560*/  IMAD.WIDE R16, R8, 0x4, R14 ;  /* 0x0000000408107825 */ /* 0x000fc800078e020e */
[----:B------:R-:W-:-:S04]  /*0570*/  IMAD.WIDE R18, R8, 0x4, R12 ;  /* 0x0000000408127825 */ /* 0x000fc800078e020c */
[----:B------:R-:W-:-:S04]  /*0580*/  IMAD.WIDE.U32 R14, R3, 0x60, R10 ;  /* 0x00000060030e7825 */ /* 0x000fc800078e000a */
[----:B------:R-:W-:-:S04]  /*0590*/  IMAD.WIDE.U32 R12, R3, 0x60, R16 ;  /* 0x00000060030c7825 */ /* 0x000fc800078e0010 */
[----:B------:R-:W-:-:S04]  /*05a0*/  IMAD.WIDE.U32 R18, R3, 0x60, R18 ;  /* 0x0000006003127825 */ /* 0x000fc800078e0012 */
[----:B------:R-:W-:Y:S02]  /*05b0*/  IMAD.IADD R7, R7, 0x1, R9 ;  /* 0x0000000107077824 */ /* 0x000fe400078e0209 */
[----:B------:R-:W-:Y:S02]  /*05c0*/  IMAD R11, R20, 0x90, RZ ;  /* 0x00000090140b7824 */ /* 0x000fe400078e02ff */
[C---:B------:R-:W-:Y:S02]  /*05d0*/  IMAD.IADD R15, R9.reuse, 0x1, R15 ;  /* 0x00000001090f7824 */ /* 0x040fe400078e020f */
[C---:B------:R-:W-:Y:S02]  /*05e0*/  IMAD.IADD R13, R9.reuse, 0x1, R13 ;  /* 0x00000001090d7824 */ /* 0x040fe400078e020d */
[----:B------:R-:W-:Y:S02]  /*05f0*/  IMAD.IADD R19, R9, 0x1, R19 ;  /* 0x0000000109137824 */ /* 0x000fe400078e0213 */
[----:B------:R-:W-:-:S04]  /*0600*/  IMAD.WIDE R6, R11, 0x4, R6 ;  /* 0x000000040b067825 */ /* 0x000fc800078e0206 */
[----:B-1----:R-:W-:-:S04]  /*0610*/  IMAD.WIDE R4, R0, 0x4, R4 ;  /* 0x0000000400047825 */ /* 0x002fc800078e0204 */
[----:B------:R-:W-:-:S04]  /*0620*/  IMAD.WIDE R14, R11, 0x4, R14 ;  /* 0x000000040b0e7825 */ /* 0x000fc800078e020e */
[----:B------:R-:W-:-:S04]  /*0630*/  IMAD.WIDE R12, R11, 0x4, R12 ;  /* 0x000000040b0c7825 */ /* 0x000fc800078e020c */
[----:B------:R-:W-:Y:S01]  /*0640*/  IMAD.WIDE R18, R11, 0x4, R18 ;  /* 0x000000040b127825 */ /* 0x000fe200078e0212 */
[----:B------:R-:W-:-:S03]  /*0650*/  CS2R R10, SRZ ;  /* 0x00000000000a7805 */ /* 0x000fc6000001ff00 */
[----:B------:R-:W-:Y:S02]  /*0660*/  IMAD.MOV.U32 R3, RZ, RZ, RZ ;  /* 0x000000ffff037224 */ /* 0x000fe400078e00ff */
[----:B------:R-:W-:Y:S01]  /*0670*/  IMAD.MOV.U32 R0, RZ, RZ, RZ ;  /* 0x000000ffff007224 */ /* 0x000fe200078e00ff */
[----:B------:R-:W-:Y:S01]  /*0680*/  CS2R R8, SRZ ;  /* 0x0000000000087805 */ /* 0x000fe2000001ff00 */
[----:B------:R-:W2:Y:S04]  /*0690*/  @!P0 LDG.E.EL R10, desc[UR4][R12.64] ;  /* 0x000000040c0a8981 */ /* 0x000ea8000c2e1900 */
[----:B------:R1:W2:Y:S04]  /*06a0*/  @!P0 LDG.E.EL R3, desc[UR4][R6.64] ;  /* 0x0000000406038981 */ /* 0x0002a8000c2e1900 */
[----:B------:R-:W3:Y:S04]  /*06b0*/  @!P0 LDG.E.EL R0, desc[UR4][R14.64] ;  /* 0x000000040e008981 */ /* 0x000ee8000c2e1900 */
[----:B------:R-:W3:Y:S01]  /*06c0*/  @!P0 LDG.E.EL R11, desc[UR4][R18.64] ;  /* 0x00000004120b8981 */ /* 0x000ee2000c2e1900 */
[----:B-1----:R-:W1:Y:S03]  /*06d0*/  LDC.64 R6, c[0x0][0x238] ;  /* 0x00008e00ff067b82 */ /* 0x002e660000000a00 */
[----:B------:R-:W4:Y:S01]  /*06e0*/  @!P0 LDG.E.EL.64 R8, desc[UR4][R4.64] ;  /* 0x0000000404088981 */ /* 0x000f22000c2e1b00 */
[----:B-1----:R-:W-:-:S04]  /*06f0*/  IMAD.WIDE R6, R2, 0x4, R6 ;  /* 0x0000000402067825 */ /* 0x002fc800078e0206 */
[----:B--2---:R-:W-:Y:S01]  /*0700*/  FADD R10, R10, -R3 ;  /* 0x800000030a0a7221 */ /* 0x004fe20000000000 */
[----:B---3--:R-:W-:-:S03]  /*0710*/  FADD R11, R11, -R0 ;  /* 0x800000000b0b7221 */ /* 0x008fc60000000000 */
[----:B----4-:R-:W-:Y:S01]  /*0720*/  FFMA R8, R10, R8, R3 ;  /* 0x000000080a087223 */ /* 0x010fe20000000003 */
[----:B------:R-:W-:Y:S01]  /*0730*/  FFMA R9, R11, R9, R0 ;  /* 0x000000090b097223 */ /* 0x000fe20000000000 */
[----:B------:R-:W-:Y:S06]  /*0740*/  @P0 EXIT ;  /* 0x000000000000094d */ /* 0x000fec0003800000 */
[----:B------:R-:W-:Y:S01]  /*0750*/  STG.E.64 desc[UR4][R6.64], R8 ;  /* 0x0000000806007986 */ /* 0x000fe2000c101b04 */
[----:B------:R-:W-:Y:S05]  /*0760*/  EXIT ;  /* 0x000000000000794d */ /* 0x000fea0003800000 */
.L_x_0:
[----:B------:R-:W-:-:S00]  /*0770*/  BRA `(.L_x_0) ;  /* 0xfffffffc00fc7947 */ /* 0x000fc0000383ffff */
[----:B------:R-:W-:-:S00]  /*0780*/  NOP ;  /* 0x0000000000007918 */ /* 0x000fc00000000000 */
[----:B------:R-:W-:-:S00]  /*0790*/  NOP ;  /* 0x0000000000007918 */ /* 0x000fc00000000000 */
[----:B------:R-:W-:-:S00]  /*07a0*/  NOP ;  /* 0x0000000000007918 */ /* 0x000fc00000000000 */
[----:B------:R-:W-:-:S00]  /*07b0*/  NOP ;  /* 0x0000000000007918 */ /* 0x000fc00000000000 */
[----:B------:R-:W-:-:S00]  /*07c0*/  NOP ;  /* 0x0000000000007918 */ /* 0x000fc00000000000 */
[----:B------:R-:W-:-:S00]  /*07d0*/  NOP ;  /* 0x0000000000007918 */ /* 0x000fc00000000000 */
[----:B------:R-:W-:-:S00]  /*07e0*/  NOP ;  /* 0x0000000000007918 */ /* 0x000fc00000000000 */
[----:B------:R-:W-:-:S00]  /*07f0*/  NOP ;  /* 0x0000000000007918 */ /* 0x000fc00000000000 */
.L_x_1:


//--------------------- .nv.constant0.triton_poi_fused__unsafe_index_add_mul_sub_19 --------------------------
	.section	.nv.constant0.triton_poi_fused__unsafe_index_add_mul_sub_19,"a",@progbits
	.sectionflags	@""
	.align	4
.nv.constant0.triton_poi_fused__unsafe_index_add_mul_sub_19:
	.zero		580
